	.headerflags	@"EF_CUDA_TEXMODE_UNIFIED EF_CUDA_64BIT_ADDRESS EF_CUDA_ACCELERATORS EF_CUDA_SM90 EF_CUDA_VIRTUAL_SM(EF_CUDA_SM90)"
	.elftype	@"ET_EXEC"


//--------------------- .nv.info                  --------------------------
	.section	.nv.info,"",@"SHT_CUDA_INFO"
	.align	4


	//----- nvinfo : EIATTR_REGCOUNT
	.align		4
        /*0000*/ 	.byte	0x04, 0x2f
        /*0002*/ 	.short	(.L_1 - .L_0)
	.align		4
.L_0:
        /*0004*/ 	.word	index@(triton_poi_fused_add_clamp_81)
        /*0008*/ 	.word	0x0000000b


	//----- nvinfo : EIATTR_MIN_STACK_SIZE
	.align		4
.L_1:
        /*000c*/ 	.byte	0x04, 0x12
        /*000e*/ 	.short	(.L_3 - .L_2)
	.align		4
.L_2:
        /*0010*/ 	.word	index@(triton_poi_fused_add_clamp_81)
        /*0014*/ 	.word	0x00000000


	//----- nvinfo : EIATTR_FRAME_SIZE
	.align		4
.L_3:
        /*0018*/ 	.byte	0x04, 0x11
        /*001a*/ 	.short	(.L_5 - .L_4)
	.align		4
.L_4:
        /*001c*/ 	.word	index@(triton_poi_fused_add_clamp_81)
        /*0020*/ 	.word	0x00000000


	//----- nvinfo : EIATTR_MIN_STACK_SIZE
	.align		4
.L_5:
        /*0024*/ 	.byte	0x04, 0x12
        /*0026*/ 	.short	(.L_7 - .L_6)
	.align		4
.L_6:
        /*0028*/ 	.word	index@(triton_poi_fused_add_clamp_81)
        /*002c*/ 	.word	0x00000000
.L_7:


//--------------------- .nv.info.triton_poi_fused_add_clamp_81 --------------------------
	.section	.nv.info.triton_poi_fused_add_clamp_81,"",@"SHT_CUDA_INFO"
	.sectionflags	@""
	.align	4


	//----- nvinfo : EIATTR_CUDA_API_VERSION
	.align		4
        /*0000*/ 	.byte	0x04, 0x37
        /*0002*/ 	.short	(.L_9 - .L_8)
.L_8:
        /*0004*/ 	.word	0x0000007c


	//----- nvinfo : EIATTR_KPARAM_INFO
	.align		4
.L_9:
        /*0008*/ 	.byte	0x04, 0x17
        /*000a*/ 	.short	(.L_11 - .L_10)
.L_10:
        /*000c*/ 	.word	0x00000000
        /*0010*/ 	.short	0x0001
        /*0012*/ 	.short	0x0008
        /*0014*/ 	.byte	0x00, 0xf0, 0x11, 0x00


	//----- nvinfo : EIATTR_KPARAM_INFO
	.align		4
.L_11:
        /*0018*/ 	.byte	0x04, 0x17
        /*001a*/ 	.short	(.L_13 - .L_12)
.L_12:
        /*001c*/ 	.word	0x00000000
        /*0020*/ 	.short	0x0000
        /*0022*/ 	.short	0x0000
        /*0024*/ 	.byte	0x00, 0xf4, 0x21, 0x00


	//----- nvinfo : EIATTR_SPARSE_MMA_MASK
	.align		4
.L_13:
        /*0028*/ 	.byte	0x03, 0x50
        /*002a*/ 	.short	0x0000


	//----- nvinfo : EIATTR_MAXREG_COUNT
	.align		4
        /*002c*/ 	.byte	0x03, 0x1b
        /*002e*/ 	.short	0x00ff


	//----- nvinfo : EIATTR_EXIT_INSTR_OFFSETS
	.align		4
        /*0030*/ 	.byte	0x04, 0x1c
        /*0032*/ 	.short	(.L_15 - .L_14)


	//   ....[0]....
.L_14:
        /*0034*/ 	.word	0x000001b0


	//   ....[1]....
        /*0038*/ 	.word	0x00000200


	//----- nvinfo : EIATTR_REQNTID
	.align		4
.L_15:
        /*003c*/ 	.byte	0x04, 0x10
        /*003e*/ 	.short	(.L_17 - .L_16)
.L_16:
        /*0040*/ 	.word	0x00000020
        /*0044*/ 	.word	0x00000001
        /*0048*/ 	.word	0x00000001


	//----- nvinfo : EIATTR_CBANK_PARAM_SIZE
	.align		4
.L_17:
        /*004c*/ 	.byte	0x03, 0x19
        /*004e*/ 	.short	0x000c


	//----- nvinfo : EIATTR_PARAM_CBANK
	.align		4
        /*0050*/ 	.byte	0x04, 0x0a
        /*0052*/ 	.short	(.L_19 - .L_18)
	.align		4
.L_18:
        /*0054*/ 	.word	index@(.nv.constant0.triton_poi_fused_add_clamp_81)
        /*0058*/ 	.short	0x0210
        /*005a*/ 	.short	0x000c


	//----- nvinfo : EIATTR_SW_WAR
	.align		4
.L_19:
        /*005c*/ 	.byte	0x04, 0x36
        /*005e*/ 	.short	(.L_21 - .L_20)
.L_20:
        /*0060*/ 	.word	0x00000008
.L_21:


//--------------------- .nv.callgraph             --------------------------
	.section	.nv.callgraph,"",@"SHT_CUDA_CALLGRAPH"
	.align	4
	.sectionentsize	8
	.align		4
        /*0000*/ 	.word	0x00000000
	.align		4
        /*0004*/ 	.word	0xffffffff
	.align		4
        /*0008*/ 	.word	0x00000000
	.align		4
        /*000c*/ 	.word	0xfffffffe
	.align		4
        /*0010*/ 	.word	0x00000000
	.align		4
        /*0014*/ 	.word	0xfffffffd
	.align		4
        /*0018*/ 	.word	0x00000000
	.align		4
        /*001c*/ 	.word	0xfffffffc


//--------------------- .text.triton_poi_fused_add_clamp_81 --------------------------
	.section	.text.triton_poi_fused_add_clamp_81,"ax",@progbits
	.align	128
        .global         triton_poi_fused_add_clamp_81
        .type           triton_poi_fused_add_clamp_81,@function
        .size           triton_poi_fused_add_clamp_81,(.L_x_1 - triton_poi_fused_add_clamp_81)
        .other          triton_poi_fused_add_clamp_81,@"STO_CUDA_ENTRY STV_DEFAULT"
triton_poi_fused_add_clamp_81:
.text.triton_poi_fused_add_clamp_81:
[----:B------:R-:W0:Y:S02]  /*0000*/  LDC R1, c[0x0][0x28] ;  /* 0x00000a00ff017b82 */ /* 0x000e240000000800 */
[----:B------:R-:W1:Y:S01]  /*0010*/  S2R R0, SR_TID.X ;  /* 0x0000000000007919 */ /* 0x000e620000002100 */
[----:B------:R-:W-:Y:S01]  /*0020*/  IMAD.MOV.U32 R3, RZ, RZ, 0x3d000000 ;  /* 0x3d000000ff037424 */ /* 0x000fe200078e00ff */
[----:B------:R-:W2:Y:S01]  /*0030*/  S2R R5, SR_CTAID.X ;  /* 0x0000000000057919 */ /* 0x000ea20000002500 */
[----:B-1----:R-:W-:-:S05]  /*0040*/  IMAD.SHL.U32 R0, R0, 0x2, RZ ;  /* 0x0000000200007824 */ /* 0x002fca00078e00ff */
[----:B------:R-:W-:-:S05]  /*0050*/  LOP3.LUT R0, R0, 0x3e, RZ, 0xc0, !PT ;  /* 0x0000003e00007812 */ /* 0x000fca00078ec0ff */
[----:B--2---:R-:W-:-:S05]  /*0060*/  IMAD R5, R5, 0x40, R0 ;  /* 0x0000004005057824 */ /* 0x004fca00078e0200 */
[----:B------:R-:W-:Y:S02]  /*0070*/  IADD3 R0, R5, 0x1, RZ ;  /* 0x0000000105007810 */ /* 0x000fe40007ffe0ff */
[----:B------:R-:W-:Y:S02]  /*0080*/  I2FP.F32.S32 R2, R5 ;  /* 0x0000000500027245 */ /* 0x000fe40000201400 */
[----:B------:R-:W-:Y:S02]  /*0090*/  I2FP.F32.S32 R0, R0 ;  /* 0x0000000000007245 */ /* 0x000fe40000201400 */
[----:B------:R-:W-:Y:S01]  /*00a0*/  ISETP.GE.AND P0, PT, R5, 0x40, PT ;  /* 0x000000400500780c */ /* 0x000fe20003f06270 */
[----:B------:R-:W-:Y:S02]  /*00b0*/  FADD R2, R2, 0.5 ;  /* 0x3f00000002027421 */ /* 0x000fe40000000000 */
[----:B------:R-:W-:Y:S02]  /*00c0*/  FADD R0, R0, 0.5 ;  /* 0x3f00000000007421 */ /* 0x000fe40000000000 */
[----:B------:R-:W-:-:S02]  /*00d0*/  FFMA R2, R2, R3, -0.5 ;  /* 0xbf00000002027423 */ /* 0x000fc40000000003 */
[----:B------:R-:W-:-:S03]  /*00e0*/  FFMA R0, R0, R3, -0.5 ;  /* 0xbf00000000007423 */ /* 0x000fc60000000003 */
[----:B------:R-:W-:Y:S02]  /*00f0*/  FMNMX R4, RZ, R2, !PT ;  /* 0x00000002ff047209 */ /* 0x000fe40007800000 */
[----:B------:R-:W-:Y:S01]  /*0100*/  FMNMX R0, RZ, R0, !PT ;  /* 0x00000000ff007209 */ /* 0x000fe20007800000 */
[----:B------:R-:W1:Y:S03]  /*0110*/  LDC.64 R2, c[0x0][0x210] ;  /* 0x00008400ff027b82 */ /* 0x000e660000000a00 */
[----:B------:R-:W2:Y:S08]  /*0120*/  F2I.TRUNC.NTZ R4, R4 ;  /* 0x0000000400047305 */ /* 0x000eb0000020f100 */
[----:B------:R-:W3:Y:S01]  /*0130*/  F2I.TRUNC.NTZ R0, R0 ;  /* 0x0000000000007305 */ /* 0x000ee2000020f100 */
[----:B--2---:R-:W-:-:S05]  /*0140*/  VIMNMX R6, RZ, R4, PT ;  /* 0x00000004ff067248 */ /* 0x004fca0003fe0100 */
[----:B------:R-:W-:Y:S02]  /*0150*/  VIADD R6, R6, 0x1 ;  /* 0x0000000106067836 */ /* 0x000fe40000000000 */
[----:B-1----:R-:W-:Y:S01]  /*0160*/  IMAD.WIDE R2, R5, 0x8, R2 ;  /* 0x0000000805027825 */ /* 0x002fe200078e0202 */
[----:B---3--:R-:W-:Y:S02]  /*0170*/  VIMNMX R7, RZ, R0, PT ;  /* 0x00000000ff077248 */ /* 0x008fe40003fe0100 */
[----:B------:R-:W-:Y:S02]  /*0180*/  SHF.R.S32.HI R5, RZ, 0x1f, R6 ;  /* 0x0000001fff057819 */ /* 0x000fe40000011406 */
[----:B------:R-:W-:-:S04]  /*0190*/  IADD3 R8, R7, 0x1, RZ ;  /* 0x0000000107087810 */ /* 0x000fc80007ffe0ff */
[----:B------:R-:W-:Y:S01]  /*01a0*/  SHF.R.S32.HI R7, RZ, 0x1f, R8 ;  /* 0x0000001fff077819 */ /* 0x000fe20000011408 */
[----:B------:R-:W-:Y:S06]  /*01b0*/  @P0 EXIT ;  /* 0x000000000000094d */ /* 0x000fec0003800000 */
[----:B------:R-:W-:Y:S01]  /*01c0*/  IMAD.MOV.U32 R4, RZ, RZ, R6 ;  /* 0x000000ffff047224 */ /* 0x000fe200078e0006 */
[----:B------:R-:W-:Y:S01]  /*01d0*/  MOV R6, R8 ;  /* 0x0000000800067202 */ /* 0x000fe20000000f00 */
[----:B------:R-:W-:-:S04]  /*01e0*/  ULDC.64 UR4, c[0x0][0x208] ;  /* 0x0000820000047ab9 */ /* 0x000fc80000000a00 */
[----:B------:R-:W-:Y:S01]  /*01f0*/  STG.E.128 desc[UR4][R2.64], R4 ;  /* 0x0000000402007986 */ /* 0x000fe2000c101d04 */
[----:B------:R-:W-:Y:S05]  /*0200*/  EXIT ;  /* 0x000000000000794d */ /* 0x000fea0003800000 */
.L_x_0:
[----:B------:R-:W-:-:S00]  /*0210*/  BRA `(.L_x_0) ;  /* 0xfffffffc00fc7947 */ /* 0x000fc0000383ffff */
[----:B------:R-:W-:-:S00]  /*0220*/  NOP ;  /* 0x0000000000007918 */ /* 0x000fc00000000000 */
        /* <DEDUP_REMOVED lines=13> */
.L_x_1:


//--------------------- .nv.constant0.triton_poi_fused_add_clamp_81 --------------------------
	.section	.nv.constant0.triton_poi_fused_add_clamp_81,"a",@progbits
	.sectionflags	@""
	.align	4
.nv.constant0.triton_poi_fused_add_clamp_81:
	.zero		540
